	.headerflags	@"EF_CUDA_TEXMODE_UNIFIED EF_CUDA_64BIT_ADDRESS EF_CUDA_ACCELERATORS EF_CUDA_SM90 EF_CUDA_VIRTUAL_SM(EF_CUDA_SM90)"
	.elftype	@"ET_EXEC"


//--------------------- .nv.info                  --------------------------
	.section	.nv.info,"",@"SHT_CUDA_INFO"
	.align	4


	//----- nvinfo : EIATTR_REGCOUNT
	.align		4
        /*0000*/ 	.byte	0x04, 0x2f
        /*0002*/ 	.short	(.L_3 - .L_2)
	.align		4
.L_2:
        /*0004*/ 	.word	index@(triton_poi_fused__native_batch_norm_legit_no_training_relu_15)
        /*0008*/ 	.word	0x00000022


	//----- nvinfo : EIATTR_MIN_STACK_SIZE
	.align		4
.L_3:
        /*000c*/ 	.byte	0x04, 0x12
        /*000e*/ 	.short	(.L_5 - .L_4)
	.align		4
.L_4:
        /*0010*/ 	.word	index@(triton_poi_fused__native_batch_norm_legit_no_training_relu_15)
        /*0014*/ 	.word	0x00000000


	//----- nvinfo : EIATTR_FRAME_SIZE
	.align		4
.L_5:
        /*0018*/ 	.byte	0x04, 0x11
        /*001a*/ 	.short	(.L_7 - .L_6)
	.align		4
.L_6:
        /*001c*/ 	.word	index@(triton_poi_fused__native_batch_norm_legit_no_training_relu_15)
        /*0020*/ 	.word	0x00000000


	//----- nvinfo : EIATTR_MIN_STACK_SIZE
	.align		4
.L_7:
        /*0024*/ 	.byte	0x04, 0x12
        /*0026*/ 	.short	(.L_9 - .L_8)
	.align		4
.L_8:
        /*0028*/ 	.word	index@(triton_poi_fused__native_batch_norm_legit_no_training_relu_15)
        /*002c*/ 	.word	0x00000000
.L_9:


//--------------------- .nv.info.triton_poi_fused__native_batch_norm_legit_no_training_relu_15 --------------------------
	.section	.nv.info.triton_poi_fused__native_batch_norm_legit_no_training_relu_15,"",@"SHT_CUDA_INFO"
	.sectionflags	@""
	.align	4


	//----- nvinfo : EIATTR_CUDA_API_VERSION
	.align		4
        /*0000*/ 	.byte	0x04, 0x37
        /*0002*/ 	.short	(.L_11 - .L_10)
.L_10:
        /*0004*/ 	.word	0x0000007c


	//----- nvinfo : EIATTR_KPARAM_INFO
	.align		4
.L_11:
        /*0008*/ 	.byte	0x04, 0x17
        /*000a*/ 	.short	(.L_13 - .L_12)
.L_12:
        /*000c*/ 	.word	0x00000000
        /*0010*/ 	.short	0x0005
        /*0012*/ 	.short	0x0028
        /*0014*/ 	.byte	0x00, 0xf0, 0x11, 0x00


	//----- nvinfo : EIATTR_KPARAM_INFO
	.align		4
.L_13:
        /*0018*/ 	.byte	0x04, 0x17
        /*001a*/ 	.short	(.L_15 - .L_14)
.L_14:
        /*001c*/ 	.word	0x00000000
        /*0020*/ 	.short	0x0004
        /*0022*/ 	.short	0x0020
        /*0024*/ 	.byte	0x00, 0xf4, 0x21, 0x00


	//----- nvinfo : EIATTR_KPARAM_INFO
	.align		4
.L_15:
        /*0028*/ 	.byte	0x04, 0x17
        /*002a*/ 	.short	(.L_17 - .L_16)
.L_16:
        /*002c*/ 	.word	0x00000000
        /*0030*/ 	.short	0x0003
        /*0032*/ 	.short	0x0018
        /*0034*/ 	.byte	0x00, 0xf4, 0x21, 0x00


	//----- nvinfo : EIATTR_KPARAM_INFO
	.align		4
.L_17:
        /*0038*/ 	.byte	0x04, 0x17
        /*003a*/ 	.short	(.L_19 - .L_18)
.L_18:
        /*003c*/ 	.word	0x00000000
        /*0040*/ 	.short	0x0002
        /*0042*/ 	.short	0x0010
        /*0044*/ 	.byte	0x00, 0xf4, 0x21, 0x00


	//----- nvinfo : EIATTR_KPARAM_INFO
	.align		4
.L_19:
        /*0048*/ 	.byte	0x04, 0x17
        /*004a*/ 	.short	(.L_21 - .L_20)
.L_20:
        /*004c*/ 	.word	0x00000000
        /*0050*/ 	.short	0x0001
        /*0052*/ 	.short	0x0008
        /*0054*/ 	.byte	0x00, 0xf4, 0x21, 0x00


	//----- nvinfo : EIATTR_KPARAM_INFO
	.align		4
.L_21:
        /*0058*/ 	.byte	0x04, 0x17
        /*005a*/ 	.short	(.L_23 - .L_22)
.L_22:
        /*005c*/ 	.word	0x00000000
        /*0060*/ 	.short	0x0000
        /*0062*/ 	.short	0x0000
        /*0064*/ 	.byte	0x00, 0xf4, 0x21, 0x00


	//----- nvinfo : EIATTR_SPARSE_MMA_MASK
	.align		4
.L_23:
        /*0068*/ 	.byte	0x03, 0x50
        /*006a*/ 	.short	0x0000


	//----- nvinfo : EIATTR_MAXREG_COUNT
	.align		4
        /*006c*/ 	.byte	0x03, 0x1b
        /*006e*/ 	.short	0x00ff


	//----- nvinfo : EIATTR_EXIT_INSTR_OFFSETS
	.align		4
        /*0070*/ 	.byte	0x04, 0x1c
        /*0072*/ 	.short	(.L_25 - .L_24)


	//   ....[0]....
.L_24:
        /*0074*/ 	.word	0x00000b10


	//   ....[1]....
        /*0078*/ 	.word	0x00000b30


	//----- nvinfo : EIATTR_REQNTID
	.align		4
.L_25:
        /*007c*/ 	.byte	0x04, 0x10
        /*007e*/ 	.short	(.L_27 - .L_26)
.L_26:
        /*0080*/ 	.word	0x00000080
        /*0084*/ 	.word	0x00000001
        /*0088*/ 	.word	0x00000001


	//----- nvinfo : EIATTR_CBANK_PARAM_SIZE
	.align		4
.L_27:
        /*008c*/ 	.byte	0x03, 0x19
        /*008e*/ 	.short	0x002c


	//----- nvinfo : EIATTR_PARAM_CBANK
	.align		4
        /*0090*/ 	.byte	0x04, 0x0a
        /*0092*/ 	.short	(.L_29 - .L_28)
	.align		4
.L_28:
        /*0094*/ 	.word	index@(.nv.constant0.triton_poi_fused__native_batch_norm_legit_no_training_relu_15)
        /*0098*/ 	.short	0x0210
        /*009a*/ 	.short	0x002c


	//----- nvinfo : EIATTR_SW_WAR
	.align		4
.L_29:
        /*009c*/ 	.byte	0x04, 0x36
        /*009e*/ 	.short	(.L_31 - .L_30)
.L_30:
        /*00a0*/ 	.word	0x00000008
.L_31:


//--------------------- .nv.callgraph             --------------------------
	.section	.nv.callgraph,"",@"SHT_CUDA_CALLGRAPH"
	.align	4
	.sectionentsize	8
	.align		4
        /*0000*/ 	.word	0x00000000
	.align		4
        /*0004*/ 	.word	0xffffffff
	.align		4
        /*0008*/ 	.word	0x00000000
	.align		4
        /*000c*/ 	.word	0xfffffffe
	.align		4
        /*0010*/ 	.word	0x00000000
	.align		4
        /*0014*/ 	.word	0xfffffffd
	.align		4
        /*0018*/ 	.word	0x00000000
	.align		4
        /*001c*/ 	.word	0xfffffffc


//--------------------- .nv.constant4             --------------------------
	.section	.nv.constant4,"a",@progbits
	.align	8
	.align		8
.nv.constant4:
        /*0000*/ 	.dword	_$_str
	.align		8
        /*0008*/ 	.dword	_$_str_$_2


//--------------------- .text.triton_poi_fused__native_batch_norm_legit_no_training_relu_15 --------------------------
	.section	.text.triton_poi_fused__native_batch_norm_legit_no_training_relu_15,"ax",@progbits
	.align	128
        .global         triton_poi_fused__native_batch_norm_legit_no_training_relu_15
        .type           triton_poi_fused__native_batch_norm_legit_no_training_relu_15,@function
        .size           triton_poi_fused__native_batch_norm_legit_no_training_relu_15,(.L_x_1 - triton_poi_fused__native_batch_norm_legit_no_training_relu_15)
        .other          triton_poi_fused__native_batch_norm_legit_no_training_relu_15,@"STO_CUDA_ENTRY STV_DEFAULT"
triton_poi_fused__native_batch_norm_legit_no_training_relu_15:
.text.triton_poi_fused__native_batch_norm_legit_no_training_relu_15:
[----:B------:R-:W0:Y:S02]  /*0000*/  LDC R1, c[0x0][0x28] ;  /* 0x00000a00ff017b82 */ /* 0x000e240000000800 */
[----:B------:R-:W1:Y:S01]  /*0010*/  S2R R0, SR_TID.X ;  /* 0x0000000000007919 */ /* 0x000e620000002100 */
[----:B------:R-:W2:Y:S01]  /*0020*/  LDC.64 R2, c[0x0][0x220] ;  /* 0x00008800ff027b82 */ /* 0x000ea20000000a00 */
[----:B------:R-:W-:Y:S02]  /*0030*/  CS2R R8, SRZ ;  /* 0x0000000000087805 */ /* 0x000fe4000001ff00 */
[----:B------:R-:W-:Y:S01]  /*0040*/  CS2R R10, SRZ ;  /* 0x00000000000a7805 */ /* 0x000fe2000001ff00 */
[----:B------:R-:W3:Y:S01]  /*0050*/  S2R R13, SR_CTAID.X ;  /* 0x00000000000d7919 */ /* 0x000ee20000002500 */
[----:B------:R-:W-:Y:S01]  /*0060*/  ULDC.64 UR4, c[0x0][0x208] ;  /* 0x0000820000047ab9 */ /* 0x000fe20000000a00 */
[----:B------:R-:W-:Y:S02]  /*0070*/  CS2R R6, SRZ ;  /* 0x0000000000067805 */ /* 0x000fe4000001ff00 */
[----:B------:R-:W4:Y:S08]  /*0080*/  LDC.64 R26, c[0x0][0x210] ;  /* 0x00008400ff1a7b82 */ /* 0x000f300000000a00 */
[----:B------:R-:W5:Y:S01]  /*0090*/  LDC.64 R30, c[0x0][0x218] ;  /* 0x00008600ff1e7b82 */ /* 0x000f620000000a00 */
[----:B-1----:R-:W-:-:S02]  /*00a0*/  SHF.L.U32 R0, R0, 0x2, RZ ;  /* 0x0000000200007819 */ /* 0x002fc400000006ff */
[----:B---3--:R-:W-:Y:S02]  /*00b0*/  SHF.R.S32.HI R4, RZ, 0x15, R13 ;  /* 0x00000015ff047819 */ /* 0x008fe4000001140d */
[----:B------:R-:W-:Y:S02]  /*00c0*/  LOP3.LUT R0, R0, 0x1fc, RZ, 0xc0, !PT ;  /* 0x000001fc00007812 */ /* 0x000fe400078ec0ff */
[----:B------:R-:W-:Y:S02]  /*00d0*/  SGXT R4, R4, 0x1 ;  /* 0x000000010404781a */ /* 0x000fe40000000200 */
[----:B------:R-:W-:-:S04]  /*00e0*/  LEA R13, R13, R0, 0xa ;  /* 0x000000000d0d7211 */ /* 0x000fc800078e50ff */
[----:B------:R-:W-:Y:S02]  /*00f0*/  LEA.HI R4, R4, R13, RZ, 0x6 ;  /* 0x0000000d04047211 */ /* 0x000fe400078f30ff */
[----:B------:R-:W-:Y:S02]  /*0100*/  ISETP.GE.AND P1, PT, R13, 0x4c900, PT ;  /* 0x0004c9000d00780c */ /* 0x000fe40003f26270 */
[----:B------:R-:W-:-:S04]  /*0110*/  LOP3.LUT R4, R4, 0xffffffc0, RZ, 0xc0, !PT ;  /* 0xffffffc004047812 */ /* 0x000fc800078ec0ff */
[----:B------:R-:W-:-:S05]  /*0120*/  IADD3 R25, R13, -R4, RZ ;  /* 0x800000040d197210 */ /* 0x000fca0007ffe0ff */
[----:B--2---:R-:W-:-:S05]  /*0130*/  IMAD.WIDE R2, R25, 0x4, R2 ;  /* 0x0000000419027825 */ /* 0x004fca00078e0202 */
[----:B------:R-:W2:Y:S01]  /*0140*/  @!P1 LDG.E.EL.128 R8, desc[UR4][R2.64] ;  /* 0x0000000402089981 */ /* 0x000ea2000c2e1d00 */
[----:B------:R-:W-:Y:S02]  /*0150*/  IADD3 R0, R13, 0x200, RZ ;  /* 0x000002000d007810 */ /* 0x000fe40007ffe0ff */
[----:B------:R-:W-:Y:S02]  /*0160*/  CS2R R4, SRZ ;  /* 0x0000000000047805 */ /* 0x000fe4000001ff00 */
[----:B------:R-:W-:-:S13]  /*0170*/  ISETP.GE.AND P0, PT, R0, 0x4c900, PT ;  /* 0x0004c9000000780c */ /* 0x000fda0003f06270 */
[----:B------:R2:W3:Y:S01]  /*0180*/  @!P0 LDG.E.EL.128 R4, desc[UR4][R2.64] ;  /* 0x0000000402048981 */ /* 0x0004e2000c2e1d00 */
[----:B------:R-:W-:Y:S01]  /*0190*/  HFMA2.MMA R0, -RZ, RZ, 1.625, 0 ;  /* 0x3e800000ff007435 */ /* 0x000fe200000001ff */
[----:B----4-:R-:W-:Y:S01]  /*01a0*/  IMAD.WIDE R26, R13, 0x4, R26 ;  /* 0x000000040d1a7825 */ /* 0x010fe200078e021a */
[----:B------:R-:W-:Y:S02]  /*01b0*/  CS2R R12, SRZ ;  /* 0x00000000000c7805 */ /* 0x000fe4000001ff00 */
[----:B------:R-:W-:Y:S02]  /*01c0*/  CS2R R14, SRZ ;  /* 0x00000000000e7805 */ /* 0x000fe4000001ff00 */
[----:B------:R-:W-:Y:S02]  /*01d0*/  CS2R R16, SRZ ;  /* 0x0000000000107805 */ /* 0x000fe4000001ff00 */
[----:B------:R-:W-:Y:S01]  /*01e0*/  CS2R R18, SRZ ;  /* 0x0000000000127805 */ /* 0x000fe2000001ff00 */
[----:B-----5:R-:W-:-:S05]  /*01f0*/  IMAD.WIDE R30, R25, 0x4, R30 ;  /* 0x00000004191e7825 */ /* 0x020fca00078e021e */
[----:B------:R-:W4:Y:S04]  /*0200*/  @!P0 LDG.E.128 R16, desc[UR4][R26.64+0x800] ;  /* 0x000800041a108981 */ /* 0x000f28000c1e1d00 */
[----:B------:R-:W4:Y:S01]  /*0210*/  @!P0 LDG.E.EL.128 R12, desc[UR4][R30.64] ;  /* 0x000000041e0c8981 */ /* 0x000f22000c2e1d00 */
[----:B--2---:R-:W-:Y:S01]  /*0220*/  FADD R2, R8, 0.0010000000474974513054 ;  /* 0x3a83126f08027421 */ /* 0x004fe20000000000 */
[----:B------:R-:W-:Y:S01]  /*0230*/  FADD R20, R9, 0.0010000000474974513054 ;  /* 0x3a83126f09147421 */ /* 0x000fe20000000000 */
[----:B------:R-:W-:Y:S01]  /*0240*/  FADD R10, R10, 0.0010000000474974513054 ;  /* 0x3a83126f0a0a7421 */ /* 0x000fe20000000000 */
[----:B------:R-:W-:-:S03]  /*0250*/  FADD R11, R11, 0.0010000000474974513054 ;  /* 0x3a83126f0b0b7421 */ /* 0x000fc60000000000 */
[----:B------:R-:W1:Y:S08]  /*0260*/  MUFU.SQRT R2, R2 ;  /* 0x0000000200027308 */ /* 0x000e700000002000 */
[----:B------:R-:W2:Y:S01]  /*0270*/  MUFU.SQRT R20, R20 ;  /* 0x0000001400147308 */ /* 0x000ea20000002000 */
[----:B---3--:R-:W-:Y:S01]  /*0280*/  FADD R8, R4, 0.0010000000474974513054 ;  /* 0x3a83126f04087421 */ /* 0x008fe20000000000 */
[----:B------:R-:W-:Y:S01]  /*0290*/  FADD R5, R5, 0.0010000000474974513054 ;  /* 0x3a83126f05057421 */ /* 0x000fe20000000000 */
[----:B------:R-:W-:Y:S01]  /*02a0*/  FADD R6, R6, 0.0010000000474974513054 ;  /* 0x3a83126f06067421 */ /* 0x000fe20000000000 */
[----:B-1----:R-:W-:-:S04]  /*02b0*/  FSETP.GT.AND P4, PT, R2, 8.50705917302346158658e+37, PT ;  /* 0x7e8000000200780b */ /* 0x002fc80003f84000 */
[----:B------:R-:W1:Y:S01]  /*02c0*/  MUFU.SQRT R3, R10 ;  /* 0x0000000a00037308 */ /* 0x000e620000002000 */
[----:B------:R-:W-:Y:S01]  /*02d0*/  FSETP.GEU.AND P5, PT, R2, 1.175494350822287508e-38, PT ;  /* 0x008000000200780b */ /* 0x000fe20003fae000 */
[----:B------:R-:W-:Y:S01]  /*02e0*/  FADD R7, R7, 0.0010000000474974513054 ;  /* 0x3a83126f07077421 */ /* 0x000fe20000000000 */
[----:B--2---:R-:W-:-:S05]  /*02f0*/  FSETP.GT.AND P3, PT, R20, 8.50705917302346158658e+37, PT ;  /* 0x7e8000001400780b */ /* 0x004fca0003f64000 */
[----:B------:R2:W3:Y:S01]  /*0300*/  MUFU.SQRT R9, R11 ;  /* 0x0000000b00097308 */ /* 0x0004e20000002000 */
[----:B------:R-:W-:Y:S01]  /*0310*/  FSETP.GEU.AND P2, PT, R20, 1.175494350822287508e-38, PT ;  /* 0x008000001400780b */ /* 0x000fe20003f4e000 */
[----:B------:R-:W-:Y:S01]  /*0320*/  @P4 FMUL R2, R2, 0.25 ;  /* 0x3e80000002024820 */ /* 0x000fe20000400000 */
[----:B----4-:R-:W-:Y:S01]  /*0330*/  FADD R15, -R15, R19 ;  /* 0x000000130f0f7221 */ /* 0x010fe20000000100 */
[----:B-1----:R-:W-:-:S04]  /*0340*/  FSETP.GT.AND P6, PT, R3, 8.50705917302346158658e+37, PT ;  /* 0x7e8000000300780b */ /* 0x002fc80003fc4000 */
[----:B------:R-:W1:Y:S01]  /*0350*/  MUFU.SQRT R8, R8 ;  /* 0x0000000800087308 */ /* 0x000e620000002000 */
[----:B--2---:R-:W-:Y:S01]  /*0360*/  FSEL R11, R0, 1, P4 ;  /* 0x3f800000000b7808 */ /* 0x004fe20002000000 */
[----:B------:R-:W-:Y:S01]  /*0370*/  @!P5 FMUL R2, R2, 16777216 ;  /* 0x4b8000000202d820 */ /* 0x000fe20000400000 */
[----:B------:R-:W-:Y:S01]  /*0380*/  FSETP.GEU.AND P4, PT, R3, 1.175494350822287508e-38, PT ;  /* 0x008000000300780b */ /* 0x000fe20003f8e000 */
[----:B------:R-:W-:Y:S01]  /*0390*/  @P3 FMUL R20, R20, 0.25 ;  /* 0x3e80000014143820 */ /* 0x000fe20000400000 */
[----:B------:R-:W-:Y:S01]  /*03a0*/  FSEL R28, R0, 1, P6 ;  /* 0x3f800000001c7808 */ /* 0x000fe20003000000 */
[----:B------:R-:W-:Y:S01]  /*03b0*/  @!P5 FMUL R11, R11, 16777216 ;  /* 0x4b8000000b0bd820 */ /* 0x000fe20000400000 */
[----:B---3--:R-:W-:Y:S01]  /*03c0*/  FSETP.GT.AND P5, PT, R9, 8.50705917302346158658e+37, PT ;  /* 0x7e8000000900780b */ /* 0x008fe20003fa4000 */
[----:B------:R2:W3:Y:S01]  /*03d0*/  MUFU.SQRT R4, R5 ;  /* 0x0000000500047308 */ /* 0x0004e20000002000 */
[----:B------:R-:W-:Y:S02]  /*03e0*/  @!P2 FMUL R20, R20, 16777216 ;  /* 0x4b8000001414a820 */ /* 0x000fe40000400000 */
[----:B------:R-:W-:Y:S01]  /*03f0*/  FSEL R29, R0, 1, P5 ;  /* 0x3f800000001d7808 */ /* 0x000fe20002800000 */
[----:B------:R-:W-:Y:S01]  /*0400*/  @P6 FMUL R3, R3, 0.25 ;  /* 0x3e80000003036820 */ /* 0x000fe20000400000 */
[----:B-1----:R-:W-:-:S03]  /*0410*/  FSETP.GEU.AND P6, PT, R8, 1.175494350822287508e-38, PT ;  /* 0x008000000800780b */ /* 0x002fc60003fce000 */
[----:B------:R-:W-:Y:S01]  /*0420*/  MUFU.RCP R2, R2 ;  /* 0x0000000200027308 */ /* 0x000fe20000001000 */
[----:B--2---:R-:W-:Y:S01]  /*0430*/  FSEL R5, R0, 1, P3 ;  /* 0x3f80000000057808 */ /* 0x004fe20001800000 */
[----:B------:R-:W-:Y:S01]  /*0440*/  @!P4 FMUL R3, R3, 16777216 ;  /* 0x4b8000000303c820 */ /* 0x000fe20000400000 */
[C---:B------:R-:W-:Y:S01]  /*0450*/  FSETP.GEU.AND P3, PT, R9.reuse, 1.175494350822287508e-38, PT ;  /* 0x008000000900780b */ /* 0x040fe20003f6e000 */
[----:B------:R-:W-:Y:S01]  /*0460*/  @P5 FMUL R9, R9, 0.25 ;  /* 0x3e80000009095820 */ /* 0x000fe20000400000 */
[----:B------:R-:W-:Y:S01]  /*0470*/  @!P4 FMUL R28, R28, 16777216 ;  /* 0x4b8000001c1cc820 */ /* 0x000fe20000400000 */
[----:B------:R-:W-:Y:S01]  /*0480*/  @!P2 FMUL R5, R5, 16777216 ;  /* 0x4b8000000505a820 */ /* 0x000fe20000400000 */
[----:B------:R-:W-:Y:S01]  /*0490*/  FSETP.GT.AND P2, PT, R8, 8.50705917302346158658e+37, PT ;  /* 0x7e8000000800780b */ /* 0x000fe20003f44000 */
[----:B------:R-:W1:Y:S01]  /*04a0*/  MUFU.SQRT R23, R6 ;  /* 0x0000000600177308 */ /* 0x000e620000002000 */
[C---:B---3--:R-:W-:Y:S02]  /*04b0*/  FSETP.GT.AND P5, PT, R4.reuse, 8.50705917302346158658e+37, PT ;  /* 0x7e8000000400780b */ /* 0x048fe40003fa4000 */
[----:B------:R-:W-:-:S05]  /*04c0*/  FSETP.GEU.AND P4, PT, R4, 1.175494350822287508e-38, PT ;  /* 0x008000000400780b */ /* 0x000fca0003f8e000 */
[----:B------:R-:W2:Y:S01]  /*04d0*/  MUFU.SQRT R22, R7 ;  /* 0x0000000700167308 */ /* 0x000ea20000002000 */
[----:B------:R-:W-:Y:S01]  /*04e0*/  @!P3 FMUL R9, R9, 16777216 ;  /* 0x4b8000000909b820 */ /* 0x000fe20000400000 */
[----:B------:R-:W-:Y:S02]  /*04f0*/  @!P3 FMUL R29, R29, 16777216 ;  /* 0x4b8000001d1db820 */ /* 0x000fe40000400000 */
[----:B------:R-:W-:Y:S02]  /*0500*/  @P2 FMUL R8, R8, 0.25 ;  /* 0x3e80000008082820 */ /* 0x000fe40000400000 */
[----:B------:R-:W-:Y:S01]  /*0510*/  @P5 FMUL R4, R4, 0.25 ;  /* 0x3e80000004045820 */ /* 0x000fe20000400000 */
[----:B-1----:R-:W-:Y:S01]  /*0520*/  FSETP.GEU.AND P3, PT, R23, 1.175494350822287508e-38, PT ;  /* 0x008000001700780b */ /* 0x002fe20003f6e000 */
[----:B------:R1:W3:Y:S01]  /*0530*/  MUFU.RCP R24, R20 ;  /* 0x0000001400187308 */ /* 0x0002e20000001000 */
[----:B------:R-:W-:Y:S01]  /*0540*/  @!P6 FMUL R8, R8, 16777216 ;  /* 0x4b8000000808e820 */ /* 0x000fe20000400000 */
[----:B------:R-:W-:-:S06]  /*0550*/  @!P4 FMUL R4, R4, 16777216 ;  /* 0x4b8000000404c820 */ /* 0x000fcc0000400000 */
[----:B------:R4:W5:Y:S01]  /*0560*/  MUFU.RCP R7, R3 ;  /* 0x0000000300077308 */ /* 0x0009620000001000 */
[----:B-1----:R-:W-:Y:S01]  /*0570*/  FMUL R20, R2, R11 ;  /* 0x0000000b02147220 */ /* 0x002fe20000400000 */
[----:B------:R-:W-:Y:S02]  /*0580*/  FSEL R2, R0, 1, P2 ;  /* 0x3f80000000027808 */ /* 0x000fe40001000000 */
[----:B------:R-:W-:Y:S02]  /*0590*/  CS2R R10, SRZ ;  /* 0x00000000000a7805 */ /* 0x000fe4000001ff00 */
[----:B------:R-:W-:Y:S01]  /*05a0*/  FSETP.GT.AND P2, PT, R23, 8.50705917302346158658e+37, PT ;  /* 0x7e8000001700780b */ /* 0x000fe20003f44000 */
[----:B------:R-:W-:Y:S01]  /*05b0*/  @!P6 FMUL R2, R2, 16777216 ;  /* 0x4b8000000202e820 */ /* 0x000fe20000400000 */
[----:B--2---:R-:W-:Y:S01]  /*05c0*/  FSETP.GT.AND P6, PT, R22, 8.50705917302346158658e+37, PT ;  /* 0x7e8000001600780b */ /* 0x004fe20003fc4000 */
[----:B------:R-:W1:Y:S01]  /*05d0*/  MUFU.RCP R6, R9 ;  /* 0x0000000900067308 */ /* 0x000e620000001000 */
[----:B----4-:R-:W-:Y:S01]  /*05e0*/  FSEL R3, R0, 1, P5 ;  /* 0x3f80000000037808 */ /* 0x010fe20002800000 */
[----:B---3--:R-:W-:Y:S01]  /*05f0*/  FMUL R24, R24, R5 ;  /* 0x0000000518187220 */ /* 0x008fe20000400000 */
[----:B------:R-:W-:Y:S01]  /*0600*/  FSETP.GEU.AND P5, PT, R22, 1.175494350822287508e-38, PT ;  /* 0x008000001600780b */ /* 0x000fe20003fae000 */
[----:B-----5:R-:W-:Y:S01]  /*0610*/  FMUL R28, R7, R28 ;  /* 0x0000001c071c7220 */ /* 0x020fe20000400000 */
[----:B------:R-:W-:-:S05]  /*0620*/  FSEL R7, R0, 1, P6 ;  /* 0x3f80000000077808 */ /* 0x000fca0003000000 */
[----:B------:R-:W-:Y:S01]  /*0630*/  @P2 FMUL R23, R23, 0.25 ;  /* 0x3e80000017172820 */ /* 0x000fe20000400000 */
[----:B------:R2:W3:Y:S01]  /*0640*/  MUFU.RCP R5, R8 ;  /* 0x0000000800057308 */ /* 0x0004e20000001000 */
[----:B------:R-:W-:Y:S01]  /*0650*/  @!P4 FMUL R3, R3, 16777216 ;  /* 0x4b8000000303c820 */ /* 0x000fe20000400000 */
[----:B------:R-:W-:Y:S01]  /*0660*/  @P6 FMUL R22, R22, 0.25 ;  /* 0x3e80000016166820 */ /* 0x000fe20000400000 */
[----:B------:R-:W-:Y:S01]  /*0670*/  @!P3 FMUL R23, R23, 16777216 ;  /* 0x4b8000001717b820 */ /* 0x000fe20000400000 */
[----:B-1----:R-:W-:Y:S02]  /*0680*/  FMUL R29, R6, R29 ;  /* 0x0000001d061d7220 */ /* 0x002fe40000400000 */
[----:B------:R-:W-:Y:S02]  /*0690*/  @!P5 FMUL R22, R22, 16777216 ;  /* 0x4b8000001616d820 */ /* 0x000fe40000400000 */
[----:B------:R-:W1:Y:S01]  /*06a0*/  MUFU.RCP R4, R4 ;  /* 0x0000000400047308 */ /* 0x000e620000001000 */
[----:B------:R-:W-:Y:S01]  /*06b0*/  FSEL R6, R0, 1, P2 ;  /* 0x3f80000000067808 */ /* 0x000fe20001000000 */
[----:B------:R-:W-:Y:S01]  /*06c0*/  @!P5 FMUL R7, R7, 16777216 ;  /* 0x4b8000000707d820 */ /* 0x000fe20000400000 */
[----:B--2---:R-:W-:-:S03]  /*06d0*/  CS2R R8, SRZ ;  /* 0x0000000000087805 */ /* 0x004fc6000001ff00 */
[----:B------:R-:W-:Y:S01]  /*06e0*/  @!P3 FMUL R6, R6, 16777216 ;  /* 0x4b8000000606b820 */ /* 0x000fe20000400000 */
[----:B---3--:R-:W-:Y:S01]  /*06f0*/  FMUL R2, R5, R2 ;  /* 0x0000000205027220 */ /* 0x008fe20000400000 */
[----:B------:R-:W2:Y:S01]  /*0700*/  MUFU.RCP R23, R23 ;  /* 0x0000001700177308 */ /* 0x000ea20000001000 */
[----:B------:R-:W3:Y:S01]  /*0710*/  @!P1 LDG.E.EL.128 R8, desc[UR4][R30.64] ;  /* 0x000000041e089981 */ /* 0x000ee2000c2e1d00 */
[----:B-1----:R-:W-:-:S06]  /*0720*/  FMUL R0, R4, R3 ;  /* 0x0000000304007220 */ /* 0x002fcc0000400000 */
[----:B------:R-:W1:Y:S01]  /*0730*/  MUFU.RCP R22, R22 ;  /* 0x0000001600167308 */ /* 0x000e620000001000 */
[----:B------:R-:W-:Y:S01]  /*0740*/  CS2R R4, SRZ ;  /* 0x0000000000047805 */ /* 0x000fe2000001ff00 */
[----:B--2---:R-:W-:Y:S01]  /*0750*/  FMUL R23, R23, R6 ;  /* 0x0000000617177220 */ /* 0x004fe20000400000 */
[----:B-1----:R-:W-:Y:S01]  /*0760*/  FMUL R22, R22, R7 ;  /* 0x0000000716167220 */ /* 0x002fe20000400000 */
[----:B------:R-:W-:-:S06]  /*0770*/  CS2R R6, SRZ ;  /* 0x0000000000067805 */ /* 0x000fcc000001ff00 */
[----:B------:R-:W3:Y:S01]  /*0780*/  @!P1 LDG.E.128 R4, desc[UR4][R26.64] ;  /* 0x000000041a049981 */ /* 0x000ee2000c1e1d00 */
[----:B------:R-:W-:Y:S01]  /*0790*/  FADD R3, -R12, R16 ;  /* 0x000000100c037221 */ /* 0x000fe20000000100 */
[----:B------:R-:W-:Y:S01]  /*07a0*/  FADD R12, -R14, R18 ;  /* 0x000000120e0c7221 */ /* 0x000fe20000000100 */
[----:B------:R-:W-:Y:S01]  /*07b0*/  FMUL R22, R22, R15 ;  /* 0x0000000f16167220 */ /* 0x000fe20000400000 */
[----:B------:R-:W1:Y:S08]  /*07c0*/  LDC.64 R18, c[0x0][0x228] ;  /* 0x00008a00ff127b82 */ /* 0x000e700000000a00 */
[----:B------:R-:W2:Y:S01]  /*07d0*/  LDC.64 R14, c[0x0][0x230] ;  /* 0x00008c00ff0e7b82 */ /* 0x000ea20000000a00 */
[----:B------:R-:W-:Y:S01]  /*07e0*/  FMUL R23, R23, R12 ;  /* 0x0000000c17177220 */ /* 0x000fe20000400000 */
[----:B------:R-:W-:Y:S01]  /*07f0*/  FADD R21, -R13, R17 ;  /* 0x000000110d157221 */ /* 0x000fe20000000100 */
[----:B-1----:R-:W-:-:S04]  /*0800*/  IMAD.WIDE R18, R25, 0x4, R18 ;  /* 0x0000000419127825 */ /* 0x002fc800078e0212 */
[----:B---3--:R-:W-:Y:S01]  /*0810*/  FADD R12, -R11, R7 ;  /* 0x000000070b0c7221 */ /* 0x008fe20000000100 */
[----:B------:R-:W-:Y:S01]  /*0820*/  FADD R7, -R10, R6 ;  /* 0x000000060a077221 */ /* 0x000fe20000000100 */
[----:B------:R-:W-:Y:S01]  /*0830*/  FADD R17, -R8, R4 ;  /* 0x0000000408117221 */ /* 0x000fe20000000100 */
[----:B------:R-:W-:Y:S01]  /*0840*/  FADD R13, -R9, R5 ;  /* 0x00000005090d7221 */ /* 0x000fe20000000100 */
[----:B------:R-:W-:Y:S01]  /*0850*/  FMUL R12, R29, R12 ;  /* 0x0000000c1d0c7220 */ /* 0x000fe20000400000 */
[----:B------:R-:W-:Y:S01]  /*0860*/  FMUL R16, R28, R7 ;  /* 0x000000071c107220 */ /* 0x000fe20000400000 */
[----:B------:R-:W-:Y:S02]  /*0870*/  CS2R R4, SRZ ;  /* 0x0000000000047805 */ /* 0x000fe4000001ff00 */
[----:B------:R-:W-:Y:S02]  /*0880*/  CS2R R6, SRZ ;  /* 0x0000000000067805 */ /* 0x000fe4000001ff00 */
[----:B------:R-:W-:-:S02]  /*0890*/  CS2R R8, SRZ ;  /* 0x0000000000087805 */ /* 0x000fc4000001ff00 */
[----:B------:R-:W-:Y:S01]  /*08a0*/  CS2R R10, SRZ ;  /* 0x00000000000a7805 */ /* 0x000fe2000001ff00 */
[----:B--2---:R-:W-:Y:S01]  /*08b0*/  IMAD.WIDE R28, R25, 0x4, R14 ;  /* 0x00000004191c7825 */ /* 0x004fe200078e020e */
[----:B------:R-:W2:Y:S04]  /*08c0*/  @!P1 LDG.E.EL.128 R4, desc[UR4][R18.64] ;  /* 0x0000000412049981 */ /* 0x000ea8000c2e1d00 */
[----:B------:R-:W2:Y:S01]  /*08d0*/  @!P1 LDG.E.EL.128 R8, desc[UR4][R28.64] ;  /* 0x000000041c089981 */ /* 0x000ea2000c2e1d00 */
[----:B------:R-:W-:Y:S01]  /*08e0*/  FMUL R24, R24, R13 ;  /* 0x0000000d18187220 */ /* 0x000fe20000400000 */
[----:B------:R-:W-:Y:S01]  /*08f0*/  CS2R R14, SRZ ;  /* 0x00000000000e7805 */ /* 0x000fe2000001ff00 */
[----:B--2---:R-:W-:Y:S01]  /*0900*/  FFMA R7, R12, R7, R11 ;  /* 0x000000070c077223 */ /* 0x004fe2000000000b */
[----:B------:R-:W-:Y:S01]  /*0910*/  CS2R R12, SRZ ;  /* 0x00000000000c7805 */ /* 0x000fe2000001ff00 */
[----:B------:R-:W-:Y:S01]  /*0920*/  FFMA R6, R16, R6, R10 ;  /* 0x0000000610067223 */ /* 0x000fe2000000000a */
[----:B------:R-:W-:Y:S01]  /*0930*/  FMUL R11, R20, R17 ;  /* 0x00000011140b7220 */ /* 0x000fe20000400000 */
[----:B------:R-:W-:-:S03]  /*0940*/  CS2R R16, SRZ ;  /* 0x0000000000107805 */ /* 0x000fc6000001ff00 */
[----:B------:R1:W2:Y:S02]  /*0950*/  @!P0 LDG.E.EL.128 R12, desc[UR4][R18.64] ;  /* 0x00000004120c8981 */ /* 0x0002a4000c2e1d00 */
[----:B-1----:R-:W-:-:S06]  /*0960*/  CS2R R18, SRZ ;  /* 0x0000000000127805 */ /* 0x002fcc000001ff00 */
[----:B------:R-:W2:Y:S01]  /*0970*/  @!P0 LDG.E.EL.128 R16, desc[UR4][R28.64] ;  /* 0x000000041c108981 */ /* 0x000ea2000c2e1d00 */
[----:B------:R-:W-:Y:S01]  /*0980*/  FFMA R5, R24, R5, R9 ;  /* 0x0000000518057223 */ /* 0x000fe20000000009 */
[----:B------:R-:W-:Y:S01]  /*0990*/  FFMA R4, R11, R4, R8 ;  /* 0x000000040b047223 */ /* 0x000fe20000000008 */
[----:B------:R-:W-:Y:S01]  /*09a0*/  FSETP.GEU.AND P2, PT, R7, RZ, PT ;  /* 0x000000ff0700720b */ /* 0x000fe20003f4e000 */
[----:B------:R-:W-:Y:S01]  /*09b0*/  FMUL R0, R0, R21 ;  /* 0x0000001500007220 */ /* 0x000fe20000400000 */
[----:B------:R-:W-:Y:S01]  /*09c0*/  FSETP.GEU.AND P3, PT, R6, RZ, PT ;  /* 0x000000ff0600720b */ /* 0x000fe20003f6e000 */
[----:B------:R-:W-:Y:S01]  /*09d0*/  FMUL R3, R2, R3 ;  /* 0x0000000302037220 */ /* 0x000fe20000400000 */
[----:B------:R-:W-:Y:S02]  /*09e0*/  FSETP.GEU.AND P4, PT, R5, RZ, PT ;  /* 0x000000ff0500720b */ /* 0x000fe40003f8e000 */
[----:B------:R-:W-:Y:S02]  /*09f0*/  FSETP.GEU.AND P5, PT, R4, RZ, PT ;  /* 0x000000ff0400720b */ /* 0x000fe40003fae000 */
[----:B------:R-:W-:-:S02]  /*0a00*/  SEL R7, R7, RZ, P2 ;  /* 0x000000ff07077207 */ /* 0x000fc40001000000 */
[----:B------:R-:W-:Y:S02]  /*0a10*/  SEL R6, R6, RZ, P3 ;  /* 0x000000ff06067207 */ /* 0x000fe40001800000 */
[----:B------:R-:W-:Y:S02]  /*0a20*/  SEL R5, R5, RZ, P4 ;  /* 0x000000ff05057207 */ /* 0x000fe40002000000 */
[----:B------:R-:W-:-:S05]  /*0a30*/  SEL R4, R4, RZ, P5 ;  /* 0x000000ff04047207 */ /* 0x000fca0002800000 */
[----:B------:R1:W-:Y:S01]  /*0a40*/  @!P1 STG.E.128 desc[UR4][R26.64], R4 ;  /* 0x000000041a009986 */ /* 0x0003e2000c101d04 */
[----:B--2---:R-:W-:Y:S01]  /*0a50*/  FFMA R15, R22, R15, R19 ;  /* 0x0000000f160f7223 */ /* 0x004fe20000000013 */
[----:B------:R-:W-:Y:S01]  /*0a60*/  FFMA R14, R23, R14, R18 ;  /* 0x0000000e170e7223 */ /* 0x000fe20000000012 */
[----:B------:R-:W-:Y:S01]  /*0a70*/  FFMA R0, R0, R13, R17 ;  /* 0x0000000d00007223 */ /* 0x000fe20000000011 */
[----:B------:R-:W-:Y:S02]  /*0a80*/  FFMA R3, R3, R12, R16 ;  /* 0x0000000c03037223 */ /* 0x000fe40000000010 */
[----:B------:R-:W-:Y:S02]  /*0a90*/  FSETP.GEU.AND P1, PT, R15, RZ, PT ;  /* 0x000000ff0f00720b */ /* 0x000fe40003f2e000 */
[----:B------:R-:W-:Y:S02]  /*0aa0*/  FSETP.GEU.AND P2, PT, R14, RZ, PT ;  /* 0x000000ff0e00720b */ /* 0x000fe40003f4e000 */
[----:B------:R-:W-:-:S02]  /*0ab0*/  FSETP.GEU.AND P3, PT, R0, RZ, PT ;  /* 0x000000ff0000720b */ /* 0x000fc40003f6e000 */
[----:B------:R-:W-:Y:S02]  /*0ac0*/  FSETP.GEU.AND P4, PT, R3, RZ, PT ;  /* 0x000000ff0300720b */ /* 0x000fe40003f8e000 */
[----:B------:R-:W-:Y:S02]  /*0ad0*/  SEL R15, R15, RZ, P1 ;  /* 0x000000ff0f0f7207 */ /* 0x000fe40000800000 */
[----:B------:R-:W-:Y:S02]  /*0ae0*/  SEL R14, R14, RZ, P2 ;  /* 0x000000ff0e0e7207 */ /* 0x000fe40001000000 */
[----:B------:R-:W-:Y:S02]  /*0af0*/  SEL R13, R0, RZ, P3 ;  /* 0x000000ff000d7207 */ /* 0x000fe40001800000 */
[----:B------:R-:W-:Y:S01]  /*0b00*/  SEL R12, R3, RZ, P4 ;  /* 0x000000ff030c7207 */ /* 0x000fe20002000000 */
[----:B-1----:R-:W-:Y:S06]  /*0b10*/  @P0 EXIT ;  /* 0x000000000000094d */ /* 0x002fec0003800000 */
[----:B------:R-:W-:Y:S01]  /*0b20*/  STG.E.128 desc[UR4][R26.64+0x800], R12 ;  /* 0x0008000c1a007986 */ /* 0x000fe2000c101d04 */
[----:B------:R-:W-:Y:S05]  /*0b30*/  EXIT ;  /* 0x000000000000794d */ /* 0x000fea0003800000 */
.L_x_0:
[----:B------:R-:W-:-:S00]  /*0b40*/  BRA `(.L_x_0) ;  /* 0xfffffffc00fc7947 */ /* 0x000fc0000383ffff */
[----:B------:R-:W-:-:S00]  /*0b50*/  NOP ;  /* 0x0000000000007918 */ /* 0x000fc00000000000 */
        /* <DEDUP_REMOVED lines=10> */
.L_x_1:


//--------------------- .nv.global.init           --------------------------
	.section	.nv.global.init,"aw",@progbits
.nv.global.init:
	.type		_$_str,@object
	.size		_$_str,(_$_str_$_2 - _$_str)
_$_str:
        /*0000*/ 	.byte	0x5f, 0x5f, 0x43, 0x55, 0x44, 0x41, 0x5f, 0x46, 0x54, 0x5a, 0x00
	.type		_$_str_$_2,@object
	.size		_$_str_$_2,(.L_1 - _$_str_$_2)
_$_str_$_2:
        /*000b*/ 	.byte	0x5f, 0x5f, 0x43, 0x55, 0x44, 0x41, 0x5f, 0x50, 0x52, 0x45, 0x43, 0x5f, 0x53, 0x51, 0x52, 0x54
        /*001b*/ 	.byte	0x00
.L_1:


//--------------------- .nv.constant0.triton_poi_fused__native_batch_norm_legit_no_training_relu_15 --------------------------
	.section	.nv.constant0.triton_poi_fused__native_batch_norm_legit_no_training_relu_15,"a",@progbits
	.sectionflags	@""
	.align	4
.nv.constant0.triton_poi_fused__native_batch_norm_legit_no_training_relu_15:
	.zero		572
